//
// Generated by NVIDIA NVVM Compiler
//
// Compiler Build ID: CL-36424714
// Cuda compilation tools, release 13.0, V13.0.88
// Based on NVVM 20.0.0
//

.version 9.0
.target sm_100
.address_size 64

	// .globl	_Z7DotProdPiS_S_
.extern .func  (.param .b32 func_retval0) vprintf
(
	.param .b64 vprintf_param_0,
	.param .b64 vprintf_param_1
)
;
// _ZZ7DotProdPiS_S_E4temp has been demoted
.global .align 1 .b8 $str[28] = {66, 108, 111, 99, 107, 32, 73, 68, 58, 32, 37, 100, 9, 84, 104, 114, 101, 97, 100, 32, 73, 68, 58, 32, 37, 100, 10};
.global .align 1 .b8 $str$1[13] = {84, 101, 109, 112, 32, 37, 100, 58, 32, 37, 100, 10};
.global .align 1 .b8 $str$2[12] = {10, 83, 85, 77, 91, 37, 100, 93, 58, 37, 100};

.visible .entry _Z7DotProdPiS_S_(
	.param .u64 .ptr .align 1 _Z7DotProdPiS_S__param_0,
	.param .u64 .ptr .align 1 _Z7DotProdPiS_S__param_1,
	.param .u64 .ptr .align 1 _Z7DotProdPiS_S__param_2
)
{
	.local .align 8 .b8 	__local_depot0[8];
	.reg .b64 	%SP;
	.reg .b64 	%SPL;
	.reg .pred 	%p<2>;
	.reg .b32 	%r<59>;
	.reg .b64 	%rd<19>;
	// demoted variable
	.shared .align 4 .b8 _ZZ7DotProdPiS_S_E4temp[80];
	mov.u64 	%SPL, __local_depot0;
	cvta.local.u64 	%SP, %SPL;
	ld.param.u64 	%rd3, [_Z7DotProdPiS_S__param_0];
	ld.param.u64 	%rd4, [_Z7DotProdPiS_S__param_1];
	ld.param.u64 	%rd2, [_Z7DotProdPiS_S__param_2];
	cvta.to.global.u64 	%rd5, %rd4;
	cvta.to.global.u64 	%rd6, %rd3;
	add.u64 	%rd7, %SP, 0;
	add.u64 	%rd1, %SPL, 0;
	mov.u32 	%r4, %tid.x;
	mov.u32 	%r5, %ntid.x;
	mov.u32 	%r1, %ctaid.x;
	mad.lo.s32 	%r6, %r5, %r1, %r4;
	st.local.v2.u32 	[%rd1], {%r1, %r4};
	mov.u64 	%rd8, $str;
	cvta.global.u64 	%rd9, %rd8;
	{ // callseq 0, 0
	.param .b64 param0;
	st.param.b64 	[param0], %rd9;
	.param .b64 param1;
	st.param.b64 	[param1], %rd7;
	.param .b32 retval0;
	call.uni (retval0), 
	vprintf, 
	(
	param0, 
	param1
	);
	ld.param.b32 	%r7, [retval0];
	} // callseq 0
	mul.wide.s32 	%rd10, %r6, 4;
	add.s64 	%rd11, %rd6, %rd10;
	ld.global.u32 	%r9, [%rd11];
	add.s64 	%rd12, %rd5, %rd10;
	ld.global.u32 	%r10, [%rd12];
	mul.lo.s32 	%r11, %r10, %r9;
	shl.b32 	%r12, %r4, 2;
	mov.u32 	%r13, _ZZ7DotProdPiS_S_E4temp;
	add.s32 	%r14, %r13, %r12;
	st.shared.u32 	[%r14], %r11;
	st.local.v2.u32 	[%rd1], {%r6, %r11};
	mov.u64 	%rd13, $str$1;
	cvta.global.u64 	%rd14, %rd13;
	{ // callseq 1, 0
	.param .b64 param0;
	st.param.b64 	[param0], %rd14;
	.param .b64 param1;
	st.param.b64 	[param1], %rd7;
	.param .b32 retval0;
	call.uni (retval0), 
	vprintf, 
	(
	param0, 
	param1
	);
	ld.param.b32 	%r15, [retval0];
	} // callseq 1
	bar.sync 	0;
	setp.ne.s32 	%p1, %r4, 0;
	@%p1 bra 	$L__BB0_2;
	cvta.to.global.u64 	%rd15, %rd2;
	ld.shared.u32 	%r17, [_ZZ7DotProdPiS_S_E4temp];
	ld.shared.u32 	%r18, [_ZZ7DotProdPiS_S_E4temp+4];
	add.s32 	%r19, %r18, %r17;
	ld.shared.u32 	%r20, [_ZZ7DotProdPiS_S_E4temp+8];
	add.s32 	%r21, %r20, %r19;
	ld.shared.u32 	%r22, [_ZZ7DotProdPiS_S_E4temp+12];
	add.s32 	%r23, %r22, %r21;
	ld.shared.u32 	%r24, [_ZZ7DotProdPiS_S_E4temp+16];
	add.s32 	%r25, %r24, %r23;
	ld.shared.u32 	%r26, [_ZZ7DotProdPiS_S_E4temp+20];
	add.s32 	%r27, %r26, %r25;
	ld.shared.u32 	%r28, [_ZZ7DotProdPiS_S_E4temp+24];
	add.s32 	%r29, %r28, %r27;
	ld.shared.u32 	%r30, [_ZZ7DotProdPiS_S_E4temp+28];
	add.s32 	%r31, %r30, %r29;
	ld.shared.u32 	%r32, [_ZZ7DotProdPiS_S_E4temp+32];
	add.s32 	%r33, %r32, %r31;
	ld.shared.u32 	%r34, [_ZZ7DotProdPiS_S_E4temp+36];
	add.s32 	%r35, %r34, %r33;
	ld.shared.u32 	%r36, [_ZZ7DotProdPiS_S_E4temp+40];
	add.s32 	%r37, %r36, %r35;
	ld.shared.u32 	%r38, [_ZZ7DotProdPiS_S_E4temp+44];
	add.s32 	%r39, %r38, %r37;
	ld.shared.u32 	%r40, [_ZZ7DotProdPiS_S_E4temp+48];
	add.s32 	%r41, %r40, %r39;
	ld.shared.u32 	%r42, [_ZZ7DotProdPiS_S_E4temp+52];
	add.s32 	%r43, %r42, %r41;
	ld.shared.u32 	%r44, [_ZZ7DotProdPiS_S_E4temp+56];
	add.s32 	%r45, %r44, %r43;
	ld.shared.u32 	%r46, [_ZZ7DotProdPiS_S_E4temp+60];
	add.s32 	%r47, %r46, %r45;
	ld.shared.u32 	%r48, [_ZZ7DotProdPiS_S_E4temp+64];
	add.s32 	%r49, %r48, %r47;
	ld.shared.u32 	%r50, [_ZZ7DotProdPiS_S_E4temp+68];
	add.s32 	%r51, %r50, %r49;
	ld.shared.u32 	%r52, [_ZZ7DotProdPiS_S_E4temp+72];
	add.s32 	%r53, %r52, %r51;
	ld.shared.u32 	%r54, [_ZZ7DotProdPiS_S_E4temp+76];
	add.s32 	%r55, %r54, %r53;
	st.local.v2.u32 	[%rd1], {%r1, %r55};
	mov.u64 	%rd16, $str$2;
	cvta.global.u64 	%rd17, %rd16;
	{ // callseq 2, 0
	.param .b64 param0;
	st.param.b64 	[param0], %rd17;
	.param .b64 param1;
	st.param.b64 	[param1], %rd7;
	.param .b32 retval0;
	call.uni (retval0), 
	vprintf, 
	(
	param0, 
	param1
	);
	ld.param.b32 	%r56, [retval0];
	} // callseq 2
	atom.global.add.u32 	%r58, [%rd15], %r55;
$L__BB0_2:
	ret;

}


// ===== COMPILED SASS (sm_100) =====

	.target	sm_100

	.elftype	@"ET_EXEC"


//--------------------- .note.nv.tkinfo           --------------------------
	.section	.note.nv.tkinfo,"",@"SHT_NOTE"
	.sectionflags	@"SHF_NOTE_NV_TKINFO"
	.tkinfo
        /*0018*/ 	.word	0x00000002
        /*0030*/ 	.string	""
        /*0030*/ 	.string	"ptxas"
        /*0030*/ 	.string	"Cuda compilation tools, release 13.0, V13.0.88"
        /*0030*/ 	.string	"Build cuda_13.0.r13.0/compiler.36424714_0"
        /*0030*/ 	.string	"-arch sm_100 -m 64 "



//--------------------- .note.nv.cuinfo           --------------------------
	.section	.note.nv.cuinfo,"",@"SHT_NOTE"
	.sectionflags	@"SHF_NOTE_NV_CUINFO"
        /*0018*/ 	.short	0x0002
        /*001a*/ 	.short	0x0064
        /*001c*/ 	.short	0x0082
	.zero		2


//--------------------- .nv.info                  --------------------------
	.section	.nv.info,"",@"SHT_CUDA_INFO"
	.align	4


	//----- nvinfo : EIATTR_REGCOUNT
	.align		4
        /*0000*/ 	.byte	0x04, 0x2f
        /*0002*/ 	.short	(.L_4 - .L_3)
	.align		4
.L_3:
        /*0004*/ 	.word	index@(_Z7DotProdPiS_S_)
        /*0008*/ 	.word	0x0000001e


	//----- nvinfo : EIATTR_FRAME_SIZE
	.align		4
.L_4:
        /*000c*/ 	.byte	0x04, 0x11
        /*000e*/ 	.short	(.L_6 - .L_5)
	.align		4
.L_5:
        /*0010*/ 	.word	index@(_Z7DotProdPiS_S_)
        /*0014*/ 	.word	0x00000008


	//----- nvinfo : EIATTR_MIN_STACK_SIZE
	.align		4
.L_6:
        /*0018*/ 	.byte	0x04, 0x12
        /*001a*/ 	.short	(.L_8 - .L_7)
	.align		4
.L_7:
        /*001c*/ 	.word	index@(_Z7DotProdPiS_S_)
        /*0020*/ 	.word	0x00000008
.L_8:


//--------------------- .nv.compat                --------------------------
	.section	.nv.compat,"",@"SHT_CUDA_COMPAT_INFO"
	.align	4
        /*0000*/ 	.byte	0x02, 0x09, 0x00, 0x00, 0x02, 0x02, 0x01, 0x00, 0x02, 0x05, 0x05, 0x00, 0x03, 0x07, 0x01, 0x01
        /*0010*/ 	.byte	0x02, 0x03, 0x00, 0x00, 0x02, 0x06, 0x01, 0x00, 0x04, 0x0b, 0x08, 0x00, 0x09, 0x00, 0x00, 0x00
        /*0020*/ 	.byte	0x00, 0x00, 0x00, 0x00


//--------------------- .nv.info._Z7DotProdPiS_S_ --------------------------
	.section	.nv.info._Z7DotProdPiS_S_,"",@"SHT_CUDA_INFO"
	.sectionflags	@""
	.align	4


	//----- nvinfo : EIATTR_CUDA_API_VERSION
	.align		4
        /*0000*/ 	.byte	0x04, 0x37
        /*0002*/ 	.short	(.L_10 - .L_9)
.L_9:
        /*0004*/ 	.word	0x00000082


	//----- nvinfo : EIATTR_KPARAM_INFO
	.align		4
.L_10:
        /*0008*/ 	.byte	0x04, 0x17
        /*000a*/ 	.short	(.L_12 - .L_11)
.L_11:
        /*000c*/ 	.word	0x00000000
        /*0010*/ 	.short	0x0002
        /*0012*/ 	.short	0x0010
        /*0014*/ 	.byte	0x00, 0xf5, 0x21, 0x00


	//----- nvinfo : EIATTR_KPARAM_INFO
	.align		4
.L_12:
        /*0018*/ 	.byte	0x04, 0x17
        /*001a*/ 	.short	(.L_14 - .L_13)
.L_13:
        /*001c*/ 	.word	0x00000000
        /*0020*/ 	.short	0x0001
        /*0022*/ 	.short	0x0008
        /*0024*/ 	.byte	0x00, 0xf5, 0x21, 0x00


	//----- nvinfo : EIATTR_KPARAM_INFO
	.align		4
.L_14:
        /*0028*/ 	.byte	0x04, 0x17
        /*002a*/ 	.short	(.L_16 - .L_15)
.L_15:
        /*002c*/ 	.word	0x00000000
        /*0030*/ 	.short	0x0000
        /*0032*/ 	.short	0x0000
        /*0034*/ 	.byte	0x00, 0xf5, 0x21, 0x00


	//----- nvinfo : EIATTR_SPARSE_MMA_MASK
	.align		4
.L_16:
        /*0038*/ 	.byte	0x03, 0x50
        /*003a*/ 	.short	0x0000


	//----- nvinfo : EIATTR_MAXREG_COUNT
	.align		4
        /*003c*/ 	.byte	0x03, 0x1b
        /*003e*/ 	.short	0x00ff


	//----- nvinfo : EIATTR_NUM_BARRIERS
	.align		4
        /*0040*/ 	.byte	0x02, 0x4c
        /*0042*/ 	.byte	0x01
	.zero		1


	//----- nvinfo : EIATTR_EXTERNS
	.align		4
        /*0044*/ 	.byte	0x04, 0x0f
        /*0046*/ 	.short	(.L_18 - .L_17)


	//   ....[0]....
	.align		4
.L_17:
        /*0048*/ 	.word	index@(vprintf)


	//----- nvinfo : EIATTR_MERCURY_ISA_VERSION
	.align		4
.L_18:
        /*004c*/ 	.byte	0x03, 0x5f
        /*004e*/ 	.short	0x0101


	//----- nvinfo : EIATTR_VRC_CTA_INIT_COUNT
	.align		4
        /*0050*/ 	.byte	0x02, 0x4a
	.zero		1
	.zero		1


	//----- nvinfo : EIATTR_SYSCALL_OFFSETS
	.align		4
        /*0054*/ 	.byte	0x04, 0x46
        /*0056*/ 	.short	(.L_20 - .L_19)


	//   ....[0]....
.L_19:
        /*0058*/ 	.word	0x00000140


	//   ....[1]....
        /*005c*/ 	.word	0x00000290


	//   ....[2]....
        /*0060*/ 	.word	0x00000480


	//----- nvinfo : EIATTR_EXIT_INSTR_OFFSETS
	.align		4
.L_20:
        /*0064*/ 	.byte	0x04, 0x1c
        /*0066*/ 	.short	(.L_22 - .L_21)


	//   ....[0]....
.L_21:
        /*0068*/ 	.word	0x000002d0


	//   ....[1]....
        /*006c*/ 	.word	0x000004b0


	//----- nvinfo : EIATTR_CRS_STACK_SIZE
	.align		4
.L_22:
        /*0070*/ 	.byte	0x04, 0x1e
        /*0072*/ 	.short	(.L_24 - .L_23)
.L_23:
        /*0074*/ 	.word	0x00000000


	//----- nvinfo : EIATTR_CBANK_PARAM_SIZE
	.align		4
.L_24:
        /*0078*/ 	.byte	0x03, 0x19
        /*007a*/ 	.short	0x0018


	//----- nvinfo : EIATTR_PARAM_CBANK
	.align		4
        /*007c*/ 	.byte	0x04, 0x0a
        /*007e*/ 	.short	(.L_26 - .L_25)
	.align		4
.L_25:
        /*0080*/ 	.word	index@(.nv.constant0._Z7DotProdPiS_S_)
        /*0084*/ 	.short	0x0380
        /*0086*/ 	.short	0x0018


	//----- nvinfo : EIATTR_SW_WAR
	.align		4
.L_26:
        /*0088*/ 	.byte	0x04, 0x36
        /*008a*/ 	.short	(.L_28 - .L_27)
.L_27:
        /*008c*/ 	.word	0x00000008
.L_28:


//--------------------- .nv.callgraph             --------------------------
	.section	.nv.callgraph,"",@"SHT_CUDA_CALLGRAPH"
	.align	4
	.sectionentsize	8
	.align		4
        /*0000*/ 	.word	0x00000000
	.align		4
        /*0004*/ 	.word	0xffffffff
	.align		4
        /*0008*/ 	.word	index@(_Z7DotProdPiS_S_)
	.align		4
        /*000c*/ 	.word	index@(vprintf)
	.align		4
        /*0010*/ 	.word	0x00000000
	.align		4
        /*0014*/ 	.word	0xfffffffe
	.align		4
        /*0018*/ 	.word	0x00000000
	.align		4
        /*001c*/ 	.word	0xfffffffd
	.align		4
        /*0020*/ 	.word	0x00000000
	.align		4
        /*0024*/ 	.word	0xfffffffc


//--------------------- .nv.constant4             --------------------------
	.section	.nv.constant4,"a",@progbits
	.align	8
	.align		8
.nv.constant4:
        /*0000*/ 	.dword	vprintf
	.align		8
        /*0008*/ 	.dword	$str
	.align		8
        /*0010*/ 	.dword	$str$1
	.align		8
        /*0018*/ 	.dword	$str$2


//--------------------- .text._Z7DotProdPiS_S_    --------------------------
	.section	.text._Z7DotProdPiS_S_,"ax",@progbits
	.align	128
        .global         _Z7DotProdPiS_S_
        .type           _Z7DotProdPiS_S_,@function
        .size           _Z7DotProdPiS_S_,(.L_x_4 - _Z7DotProdPiS_S_)
        .other          _Z7DotProdPiS_S_,@"STO_CUDA_ENTRY STV_DEFAULT"
_Z7DotProdPiS_S_:
.text._Z7DotProdPiS_S_:
[----:B------:R-:W0:Y:S01]  /*0000*/  LDC R1, c[0x0][0x37c] ;  /* 0x0000df00ff017b82 */ /* 0x000e220000000800 */
[----:B------:R-:W1:Y:S01]  /*0010*/  S2R R17, SR_TID.X ;  /* 0x0000000000117919 */ /* 0x000e620000002100 */
[----:B------:R-:W2:Y:S01]  /*0020*/  LDCU UR4, c[0x0][0x2f8] ;  /* 0x00005f00ff0477ac */ /* 0x000ea20008000800 */
[----:B0-----:R-:W-:Y:S01]  /*0030*/  VIADD R1, R1, 0xfffffff8 ;  /* 0xfffffff801017836 */ /* 0x001fe20000000000 */
[----:B------:R-:W-:Y:S01]  /*0040*/  MOV R19, 0x0 ;  /* 0x0000000000137802 */ /* 0x000fe20000000f00 */
[----:B------:R-:W1:Y:S01]  /*0050*/  S2R R16, SR_CTAID.X ;  /* 0x0000000000107919 */ /* 0x000e620000002500 */
[----:B------:R-:W0:Y:S02]  /*0060*/  LDCU UR5, c[0x0][0x2fc] ;  /* 0x00005f80ff0577ac */ /* 0x000e240008000800 */
[----:B------:R3:W4:Y:S01]  /*0070*/  LDC.64 R8, c[0x4][R19] ;  /* 0x0100000013087b82 */ /* 0x0007220000000a00 */
[----:B------:R-:W5:Y:S01]  /*0080*/  LDCU.64 UR8, c[0x4][0x8] ;  /* 0x01000100ff0877ac */ /* 0x000f620008000a00 */
[----:B------:R-:W3:Y:S01]  /*0090*/  LDCU UR6, c[0x0][0x360] ;  /* 0x00006c00ff0677ac */ /* 0x000ee20008000800 */
[----:B------:R-:W1:Y:S01]  /*00a0*/  LDCU.64 UR36, c[0x0][0x358] ;  /* 0x00006b00ff2477ac */ /* 0x000e620008000a00 */
[----:B--2---:R-:W-:-:S05]  /*00b0*/  IADD3 R18, P0, PT, R1, UR4, RZ ;  /* 0x0000000401127c10 */ /* 0x004fca000ff1e0ff */
[----:B0-----:R-:W-:Y:S02]  /*00c0*/  IMAD.X R2, RZ, RZ, UR5, P0 ;  /* 0x00000005ff027e24 */ /* 0x001fe400080e06ff */
[----:B------:R-:W-:Y:S02]  /*00d0*/  IMAD.MOV.U32 R6, RZ, RZ, R18 ;  /* 0x000000ffff067224 */ /* 0x000fe400078e0012 */
[----:B-----5:R-:W-:Y:S01]  /*00e0*/  IMAD.U32 R4, RZ, RZ, UR8 ;  /* 0x00000008ff047e24 */ /* 0x020fe2000f8e00ff */
[----:B------:R-:W-:Y:S01]  /*00f0*/  MOV R7, R2 ;  /* 0x0000000200077202 */ /* 0x000fe20000000f00 */
[----:B------:R-:W-:Y:S01]  /*0100*/  IMAD.U32 R5, RZ, RZ, UR9 ;  /* 0x00000009ff057e24 */ /* 0x000fe2000f8e00ff */
[----:B-1----:R0:W-:Y:S01]  /*0110*/  STL.64 [R1], R16 ;  /* 0x0000001001007387 */ /* 0x0021e20000100a00 */
[----:B---3--:R-:W-:-:S07]  /*0120*/  IMAD R22, R16, UR6, R17 ;  /* 0x0000000610167c24 */ /* 0x008fce000f8e0211 */
[----:B------:R-:W-:-:S07]  /*0130*/  LEPC R20, `(.L_x_0) ;  /* 0x000000001014794e */ /* 0x000fce0000000000 */
[----:B0---4-:R-:W-:Y:S05]  /*0140*/  CALL.ABS.NOINC R8 ;  /* 0x0000000008007343 */ /* 0x011fea0003c00000 */
.L_x_0:
[----:B------:R-:W0:Y:S08]  /*0150*/  LDC.64 R4, c[0x0][0x380] ;  /* 0x0000e000ff047b82 */ /* 0x000e300000000a00 */
[----:B------:R-:W1:Y:S01]  /*0160*/  LDC.64 R6, c[0x0][0x388] ;  /* 0x0000e200ff067b82 */ /* 0x000e620000000a00 */
[----:B0-----:R-:W-:-:S06]  /*0170*/  IMAD.WIDE R4, R22, 0x4, R4 ;  /* 0x0000000416047825 */ /* 0x001fcc00078e0204 */
[----:B------:R-:W2:Y:S01]  /*0180*/  LDG.E R4, desc[UR36][R4.64] ;  /* 0x0000002404047981 */ /* 0x000ea2000c1e1900 */
[----:B-1----:R-:W-:-:S06]  /*0190*/  IMAD.WIDE R6, R22, 0x4, R6 ;  /* 0x0000000416067825 */ /* 0x002fcc00078e0206 */
[----:B------:R0:W2:Y:S01]  /*01a0*/  LDG.E R7, desc[UR36][R6.64] ;  /* 0x0000002406077981 */ /* 0x0000a2000c1e1900 */
[----:B------:R-:W1:Y:S01]  /*01b0*/  S2UR UR5, SR_CgaCtaId ;  /* 0x00000000000579c3 */ /* 0x000e620000008800 */
[----:B------:R-:W-:-:S07]  /*01c0*/  UMOV UR4, 0x400 ;  /* 0x0000040000047882 */ /* 0x000fce0000000000 */
[----:B------:R3:W4:Y:S01]  /*01d0*/  LDC.64 R8, c[0x4][R19] ;  /* 0x0100000013087b82 */ /* 0x0007220000000a00 */
[----:B-1----:R-:W-:-:S06]  /*01e0*/  ULEA UR4, UR5, UR4, 0x18 ;  /* 0x0000000405047291 */ /* 0x002fcc000f8ec0ff */
[----:B------:R-:W-:-:S05]  /*01f0*/  LEA R0, R17, UR4, 0x2 ;  /* 0x0000000411007c11 */ /* 0x000fca000f8e10ff */
[----:B------:R-:W1:Y:S01]  /*0200*/  LDCU.64 UR4, c[0x4][0x10] ;  /* 0x01000200ff0477ac */ /* 0x000e620008000a00 */
[----:B0-----:R-:W-:Y:S02]  /*0210*/  IMAD.MOV.U32 R6, RZ, RZ, R18 ;  /* 0x000000ffff067224 */ /* 0x001fe400078e0012 */
[----:B-1----:R-:W-:Y:S02]  /*0220*/  IMAD.U32 R5, RZ, RZ, UR5 ;  /* 0x00000005ff057e24 */ /* 0x002fe4000f8e00ff */
[----:B--2---:R-:W-:-:S05]  /*0230*/  IMAD R23, R4, R7, RZ ;  /* 0x0000000704177224 */ /* 0x004fca00078e02ff */
[----:B------:R3:W-:Y:S04]  /*0240*/  STS [R0], R23 ;  /* 0x0000001700007388 */ /* 0x0007e80000000800 */
[----:B------:R3:W-:Y:S01]  /*0250*/  STL.64 [R1], R22 ;  /* 0x0000001601007387 */ /* 0x0007e20000100a00 */
[----:B------:R-:W-:Y:S01]  /*0260*/  IMAD.U32 R4, RZ, RZ, UR4 ;  /* 0x00000004ff047e24 */ /* 0x000fe2000f8e00ff */
[----:B----4-:R-:W-:-:S07]  /*0270*/  MOV R7, R2 ;  /* 0x0000000200077202 */ /* 0x010fce0000000f00 */
[----:B------:R-:W-:-:S07]  /*0280*/  LEPC R20, `(.L_x_1) ;  /* 0x000000001014794e */ /* 0x000fce0000000000 */
[----:B---3--:R-:W-:Y:S05]  /*0290*/  CALL.ABS.NOINC R8 ;  /* 0x0000000008007343 */ /* 0x008fea0003c00000 */
.L_x_1:
[----:B------:R-:W-:Y:S05]  /*02a0*/  WARPSYNC.ALL ;  /* 0x0000000000007948 */ /* 0x000fea0003800000 */
[----:B------:R-:W-:Y:S01]  /*02b0*/  BAR.SYNC.DEFER_BLOCKING 0x0 ;  /* 0x0000000000007b1d */ /* 0x000fe20000010000 */
[----:B------:R-:W-:-:S13]  /*02c0*/  ISETP.NE.AND P0, PT, R17, RZ, PT ;  /* 0x000000ff1100720c */ /* 0x000fda0003f05270 */
[----:B------:R-:W-:Y:S05]  /*02d0*/  @P0 EXIT ;  /* 0x000000000000094d */ /* 0x000fea0003800000 */
[----:B------:R-:W0:Y:S01]  /*02e0*/  S2UR UR5, SR_CgaCtaId ;  /* 0x00000000000579c3 */ /* 0x000e220000008800 */
[----:B------:R-:W-:Y:S02]  /*02f0*/  UMOV UR4, 0x400 ;  /* 0x0000040000047882 */ /* 0x000fe40000000000 */
[----:B0-----:R-:W-:-:S09]  /*0300*/  ULEA UR4, UR5, UR4, 0x18 ;  /* 0x0000000405047291 */ /* 0x001fd2000f8ec0ff */
[----:B------:R-:W0:Y:S04]  /*0310*/  LDS.128 R4, [UR4] ;  /* 0x00000004ff047984 */ /* 0x000e280008000c00 */
[----:B------:R-:W1:Y:S04]  /*0320*/  LDS.128 R8, [UR4+0x10] ;  /* 0x00001004ff087984 */ /* 0x000e680008000c00 */
[----:B------:R-:W2:Y:S04]  /*0330*/  LDS.128 R12, [UR4+0x20] ;  /* 0x00002004ff0c7984 */ /* 0x000ea80008000c00 */
[----:B------:R-:W3:Y:S04]  /*0340*/  LDS.128 R20, [UR4+0x30] ;  /* 0x00003004ff147984 */ /* 0x000ee80008000c00 */
[----:B------:R-:W4:Y:S01]  /*0350*/  LDS.128 R24, [UR4+0x40] ;  /* 0x00004004ff187984 */ /* 0x000f220008000c00 */
[----:B------:R-:W5:Y:S01]  /*0360*/  LDCU.64 UR4, c[0x4][0x18] ;  /* 0x01000300ff0477ac */ /* 0x000f620008000a00 */
[----:B0-----:R-:W-:Y:S01]  /*0370*/  IADD3 R4, PT, PT, R6, R5, R4 ;  /* 0x0000000506047210 */ /* 0x001fe20007ffe004 */
[----:B-----5:R-:W-:Y:S01]  /*0380*/  IMAD.U32 R5, RZ, RZ, UR5 ;  /* 0x00000005ff057e24 */ /* 0x020fe2000f8e00ff */
[----:B------:R-:W-:-:S02]  /*0390*/  MOV R6, R18 ;  /* 0x0000001200067202 */ /* 0x000fc40000000f00 */
[----:B-1----:R-:W-:Y:S01]  /*03a0*/  IADD3 R4, PT, PT, R8, R7, R4 ;  /* 0x0000000708047210 */ /* 0x002fe20007ffe004 */
[----:B------:R-:W-:-:S03]  /*03b0*/  IMAD.MOV.U32 R7, RZ, RZ, R2 ;  /* 0x000000ffff077224 */ /* 0x000fc600078e0002 */
[----:B------:R-:W-:Y:S02]  /*03c0*/  IADD3 R4, PT, PT, R10, R9, R4 ;  /* 0x000000090a047210 */ /* 0x000fe40007ffe004 */
[----:B------:R0:W1:Y:S02]  /*03d0*/  LDC.64 R8, c[0x4][R19] ;  /* 0x0100000013087b82 */ /* 0x0000640000000a00 */
[----:B--2---:R-:W-:-:S04]  /*03e0*/  IADD3 R4, PT, PT, R12, R11, R4 ;  /* 0x0000000b0c047210 */ /* 0x004fc80007ffe004 */
[----:B------:R-:W-:-:S04]  /*03f0*/  IADD3 R4, PT, PT, R14, R13, R4 ;  /* 0x0000000d0e047210 */ /* 0x000fc80007ffe004 */
[----:B---3--:R-:W-:-:S04]  /*0400*/  IADD3 R4, PT, PT, R20, R15, R4 ;  /* 0x0000000f14047210 */ /* 0x008fc80007ffe004 */
[----:B------:R-:W-:-:S04]  /*0410*/  IADD3 R4, PT, PT, R22, R21, R4 ;  /* 0x0000001516047210 */ /* 0x000fc80007ffe004 */
[----:B----4-:R-:W-:-:S04]  /*0420*/  IADD3 R4, PT, PT, R24, R23, R4 ;  /* 0x0000001718047210 */ /* 0x010fc80007ffe004 */
[----:B------:R-:W-:-:S05]  /*0430*/  IADD3 R4, PT, PT, R26, R25, R4 ;  /* 0x000000191a047210 */ /* 0x000fca0007ffe004 */
[----:B------:R-:W-:Y:S02]  /*0440*/  IMAD.IADD R17, R4, 0x1, R27 ;  /* 0x0000000104117824 */ /* 0x000fe400078e021b */
[----:B------:R-:W-:-:S03]  /*0450*/  IMAD.U32 R4, RZ, RZ, UR4 ;  /* 0x00000004ff047e24 */ /* 0x000fc6000f8e00ff */
[----:B------:R0:W-:Y:S04]  /*0460*/  STL.64 [R1], R16 ;  /* 0x0000001001007387 */ /* 0x0001e80000100a00 */
[----:B------:R-:W-:-:S07]  /*0470*/  LEPC R20, `(.L_x_2) ;  /* 0x000000001014794e */ /* 0x000fce0000000000 */
[----:B01----:R-:W-:Y:S05]  /*0480*/  CALL.ABS.NOINC R8 ;  /* 0x0000000008007343 */ /* 0x003fea0003c00000 */
.L_x_2:
[----:B------:R-:W0:Y:S02]  /*0490*/  LDC.64 R2, c[0x0][0x390] ;  /* 0x0000e400ff027b82 */ /* 0x000e240000000a00 */
[----:B0-----:R-:W-:Y:S01]  /*04a0*/  REDG.E.ADD.STRONG.GPU desc[UR36][R2.64], R17 ;  /* 0x000000110200798e */ /* 0x001fe2000c12e124 */
[----:B------:R-:W-:Y:S05]  /*04b0*/  EXIT ;  /* 0x000000000000794d */ /* 0x000fea0003800000 */
.L_x_3:
[----:B------:R-:W-:-:S00]  /*04c0*/  BRA `(.L_x_3) ;  /* 0xfffffffc00fc7947 */ /* 0x000fc0000383ffff */
[----:B------:R-:W-:-:S00]  /*04d0*/  NOP ;  /* 0x0000000000007918 */ /* 0x000fc00000000000 */
        /* <DEDUP_REMOVED lines=10> */
.L_x_4:


//--------------------- .nv.global.init           --------------------------
	.section	.nv.global.init,"aw",@progbits
.nv.global.init:
	.type		$str$2,@object
	.size		$str$2,($str$1 - $str$2)
$str$2:
        /*0000*/ 	.byte	0x0a, 0x53, 0x55, 0x4d, 0x5b, 0x25, 0x64, 0x5d, 0x3a, 0x25, 0x64, 0x00
	.type		$str$1,@object
	.size		$str$1,($str - $str$1)
$str$1:
        /*000c*/ 	.byte	0x54, 0x65, 0x6d, 0x70, 0x20, 0x25, 0x64, 0x3a, 0x20, 0x25, 0x64, 0x0a, 0x00
	.type		$str,@object
	.size		$str,(.L_0 - $str)
$str:
        /*0019*/ 	.byte	0x42, 0x6c, 0x6f, 0x63, 0x6b, 0x20, 0x49, 0x44, 0x3a, 0x20, 0x25, 0x64, 0x09, 0x54, 0x68, 0x72
        /*0029*/ 	.byte	0x65, 0x61, 0x64, 0x20, 0x49, 0x44, 0x3a, 0x20, 0x25, 0x64, 0x0a, 0x00
.L_0:


//--------------------- .nv.shared._Z7DotProdPiS_S_ --------------------------
	.section	.nv.shared._Z7DotProdPiS_S_,"aw",@nobits
	.sectionflags	@""
	.align	4
.nv.shared._Z7DotProdPiS_S_:
	.zero		1104


//--------------------- .nv.shared.reserved.0     --------------------------
	.section	.nv.shared.reserved.0,"aw",@nobits
	.weak		__nv_reservedSMEM_offset_0_alias
	.size		__nv_reservedSMEM_offset_0_alias, 0, 64
	.other		__nv_reservedSMEM_offset_0_alias,@"STO_CUDA_RESERVED_SHARED STV_DEFAULT"
__nv_reservedSMEM_offset_0_alias:
	.zero		0
	.zero		64


//--------------------- .nv.constant0._Z7DotProdPiS_S_ --------------------------
	.section	.nv.constant0._Z7DotProdPiS_S_,"a",@progbits
	.sectionflags	@""
	.align	4
.nv.constant0._Z7DotProdPiS_S_:
	.zero		920


//--------------------- SYMBOLS --------------------------

	.type		.nv.reservedSmem.offset0,@object
	.size		.nv.reservedSmem.offset0,0x4
	.type		.nv.reservedSmem.cap,@object
	.size		.nv.reservedSmem.cap,0x4
	.type		vprintf,@function
